//
// Generated by NVIDIA NVVM Compiler
//
// Compiler Build ID: CL-36424714
// Cuda compilation tools, release 13.0, V13.0.88
// Based on NVVM 20.0.0
//

.version 9.0
.target sm_100
.address_size 64

	// .globl	_Z10vector_addPdS_S_m

.visible .entry _Z10vector_addPdS_S_m(
	.param .u64 .ptr .align 1 _Z10vector_addPdS_S_m_param_0,
	.param .u64 .ptr .align 1 _Z10vector_addPdS_S_m_param_1,
	.param .u64 .ptr .align 1 _Z10vector_addPdS_S_m_param_2,
	.param .u64 _Z10vector_addPdS_S_m_param_3
)
{
	.reg .pred 	%p<2>;
	.reg .b32 	%r<5>;
	.reg .b64 	%rd<13>;
	.reg .b64 	%fd<4>;

	ld.param.u64 	%rd2, [_Z10vector_addPdS_S_m_param_0];
	ld.param.u64 	%rd3, [_Z10vector_addPdS_S_m_param_1];
	ld.param.u64 	%rd4, [_Z10vector_addPdS_S_m_param_2];
	ld.param.u64 	%rd5, [_Z10vector_addPdS_S_m_param_3];
	mov.u32 	%r1, %ntid.x;
	mov.u32 	%r2, %ctaid.x;
	mov.u32 	%r3, %tid.x;
	mad.lo.s32 	%r4, %r1, %r2, %r3;
	cvt.u64.u32 	%rd1, %r4;
	setp.le.u64 	%p1, %rd5, %rd1;
	@%p1 bra 	$L__BB0_2;
	cvta.to.global.u64 	%rd6, %rd2;
	cvta.to.global.u64 	%rd7, %rd3;
	cvta.to.global.u64 	%rd8, %rd4;
	shl.b64 	%rd9, %rd1, 3;
	add.s64 	%rd10, %rd6, %rd9;
	ld.global.f64 	%fd1, [%rd10];
	add.s64 	%rd11, %rd7, %rd9;
	ld.global.f64 	%fd2, [%rd11];
	add.f64 	%fd3, %fd1, %fd2;
	add.s64 	%rd12, %rd8, %rd9;
	st.global.f64 	[%rd12], %fd3;
$L__BB0_2:
	ret;

}


// ===== COMPILED SASS (sm_100) =====

	.target	sm_100

	.elftype	@"ET_EXEC"


//--------------------- .note.nv.tkinfo           --------------------------
	.section	.note.nv.tkinfo,"",@"SHT_NOTE"
	.sectionflags	@"SHF_NOTE_NV_TKINFO"
	.tkinfo
        /*0018*/ 	.word	0x00000002
        /*0030*/ 	.string	""
        /*0030*/ 	.string	"ptxas"
        /*0030*/ 	.string	"Cuda compilation tools, release 13.0, V13.0.88"
        /*0030*/ 	.string	"Build cuda_13.0.r13.0/compiler.36424714_0"
        /*0030*/ 	.string	"-arch sm_100 -m 64 "



//--------------------- .note.nv.cuinfo           --------------------------
	.section	.note.nv.cuinfo,"",@"SHT_NOTE"
	.sectionflags	@"SHF_NOTE_NV_CUINFO"
        /*0018*/ 	.short	0x0002
        /*001a*/ 	.short	0x0064
        /*001c*/ 	.short	0x0082
	.zero		2


//--------------------- .nv.info                  --------------------------
	.section	.nv.info,"",@"SHT_CUDA_INFO"
	.align	4


	//----- nvinfo : EIATTR_REGCOUNT
	.align		4
        /*0000*/ 	.byte	0x04, 0x2f
        /*0002*/ 	.short	(.L_1 - .L_0)
	.align		4
.L_0:
        /*0004*/ 	.word	index@(_Z10vector_addPdS_S_m)
        /*0008*/ 	.word	0x0000000c


	//----- nvinfo : EIATTR_FRAME_SIZE
	.align		4
.L_1:
        /*000c*/ 	.byte	0x04, 0x11
        /*000e*/ 	.short	(.L_3 - .L_2)
	.align		4
.L_2:
        /*0010*/ 	.word	index@(_Z10vector_addPdS_S_m)
        /*0014*/ 	.word	0x00000000


	//----- nvinfo : EIATTR_MIN_STACK_SIZE
	.align		4
.L_3:
        /*0018*/ 	.byte	0x04, 0x12
        /*001a*/ 	.short	(.L_5 - .L_4)
	.align		4
.L_4:
        /*001c*/ 	.word	index@(_Z10vector_addPdS_S_m)
        /*0020*/ 	.word	0x00000000
.L_5:


//--------------------- .nv.compat                --------------------------
	.section	.nv.compat,"",@"SHT_CUDA_COMPAT_INFO"
	.align	4
        /*0000*/ 	.byte	0x02, 0x09, 0x00, 0x00, 0x02, 0x02, 0x01, 0x00, 0x02, 0x05, 0x05, 0x00, 0x03, 0x07, 0x01, 0x01
        /*0010*/ 	.byte	0x02, 0x03, 0x00, 0x00, 0x02, 0x06, 0x01, 0x00, 0x04, 0x0b, 0x08, 0x00, 0x01, 0x00, 0x00, 0x00
        /*0020*/ 	.byte	0x00, 0x00, 0x00, 0x00


//--------------------- .nv.info._Z10vector_addPdS_S_m --------------------------
	.section	.nv.info._Z10vector_addPdS_S_m,"",@"SHT_CUDA_INFO"
	.sectionflags	@""
	.align	4


	//----- nvinfo : EIATTR_CUDA_API_VERSION
	.align		4
        /*0000*/ 	.byte	0x04, 0x37
        /*0002*/ 	.short	(.L_7 - .L_6)
.L_6:
        /*0004*/ 	.word	0x00000082


	//----- nvinfo : EIATTR_KPARAM_INFO
	.align		4
.L_7:
        /*0008*/ 	.byte	0x04, 0x17
        /*000a*/ 	.short	(.L_9 - .L_8)
.L_8:
        /*000c*/ 	.word	0x00000000
        /*0010*/ 	.short	0x0003
        /*0012*/ 	.short	0x0018
        /*0014*/ 	.byte	0x00, 0xf0, 0x21, 0x00


	//----- nvinfo : EIATTR_KPARAM_INFO
	.align		4
.L_9:
        /*0018*/ 	.byte	0x04, 0x17
        /*001a*/ 	.short	(.L_11 - .L_10)
.L_10:
        /*001c*/ 	.word	0x00000000
        /*0020*/ 	.short	0x0002
        /*0022*/ 	.short	0x0010
        /*0024*/ 	.byte	0x00, 0xf5, 0x21, 0x00


	//----- nvinfo : EIATTR_KPARAM_INFO
	.align		4
.L_11:
        /*0028*/ 	.byte	0x04, 0x17
        /*002a*/ 	.short	(.L_13 - .L_12)
.L_12:
        /*002c*/ 	.word	0x00000000
        /*0030*/ 	.short	0x0001
        /*0032*/ 	.short	0x0008
        /*0034*/ 	.byte	0x00, 0xf5, 0x21, 0x00


	//----- nvinfo : EIATTR_KPARAM_INFO
	.align		4
.L_13:
        /*0038*/ 	.byte	0x04, 0x17
        /*003a*/ 	.short	(.L_15 - .L_14)
.L_14:
        /*003c*/ 	.word	0x00000000
        /*0040*/ 	.short	0x0000
        /*0042*/ 	.short	0x0000
        /*0044*/ 	.byte	0x00, 0xf5, 0x21, 0x00


	//----- nvinfo : EIATTR_SPARSE_MMA_MASK
	.align		4
.L_15:
        /*0048*/ 	.byte	0x03, 0x50
        /*004a*/ 	.short	0x0000


	//----- nvinfo : EIATTR_MAXREG_COUNT
	.align		4
        /*004c*/ 	.byte	0x03, 0x1b
        /*004e*/ 	.short	0x00ff


	//----- nvinfo : EIATTR_MERCURY_ISA_VERSION
	.align		4
        /*0050*/ 	.byte	0x03, 0x5f
        /*0052*/ 	.short	0x0101


	//----- nvinfo : EIATTR_VRC_CTA_INIT_COUNT
	.align		4
        /*0054*/ 	.byte	0x02, 0x4a
	.zero		1
	.zero		1


	//----- nvinfo : EIATTR_EXIT_INSTR_OFFSETS
	.align		4
        /*0058*/ 	.byte	0x04, 0x1c
        /*005a*/ 	.short	(.L_17 - .L_16)


	//   ....[0]....
.L_16:
        /*005c*/ 	.word	0x00000080


	//   ....[1]....
        /*0060*/ 	.word	0x00000180


	//----- nvinfo : EIATTR_CBANK_PARAM_SIZE
	.align		4
.L_17:
        /*0064*/ 	.byte	0x03, 0x19
        /*0066*/ 	.short	0x0020


	//----- nvinfo : EIATTR_PARAM_CBANK
	.align		4
        /*0068*/ 	.byte	0x04, 0x0a
        /*006a*/ 	.short	(.L_19 - .L_18)
	.align		4
.L_18:
        /*006c*/ 	.word	index@(.nv.constant0._Z10vector_addPdS_S_m)
        /*0070*/ 	.short	0x0380
        /*0072*/ 	.short	0x0020


	//----- nvinfo : EIATTR_SW_WAR
	.align		4
.L_19:
        /*0074*/ 	.byte	0x04, 0x36
        /*0076*/ 	.short	(.L_21 - .L_20)
.L_20:
        /*0078*/ 	.word	0x00000008
.L_21:


//--------------------- .nv.callgraph             --------------------------
	.section	.nv.callgraph,"",@"SHT_CUDA_CALLGRAPH"
	.align	4
	.sectionentsize	8
	.align		4
        /*0000*/ 	.word	0x00000000
	.align		4
        /*0004*/ 	.word	0xffffffff
	.align		4
        /*0008*/ 	.word	0x00000000
	.align		4
        /*000c*/ 	.word	0xfffffffe
	.align		4
        /*0010*/ 	.word	0x00000000
	.align		4
        /*0014*/ 	.word	0xfffffffd
	.align		4
        /*0018*/ 	.word	0x00000000
	.align		4
        /*001c*/ 	.word	0xfffffffc


//--------------------- .text._Z10vector_addPdS_S_m --------------------------
	.section	.text._Z10vector_addPdS_S_m,"ax",@progbits
	.align	128
        .global         _Z10vector_addPdS_S_m
        .type           _Z10vector_addPdS_S_m,@function
        .size           _Z10vector_addPdS_S_m,(.L_x_1 - _Z10vector_addPdS_S_m)
        .other          _Z10vector_addPdS_S_m,@"STO_CUDA_ENTRY STV_DEFAULT"
_Z10vector_addPdS_S_m:
.text._Z10vector_addPdS_S_m:
[----:B------:R-:W-:Y:S01]  /*0000*/  LDC R1, c[0x0][0x37c] ;  /* 0x0000df00ff017b82 */ /* 0x000fe20000000800 */
[----:B------:R-:W0:Y:S01]  /*0010*/  S2R R0, SR_CTAID.X ;  /* 0x0000000000007919 */ /* 0x000e220000002500 */
[----:B------:R-:W0:Y:S01]  /*0020*/  LDCU UR4, c[0x0][0x360] ;  /* 0x00006c00ff0477ac */ /* 0x000e220008000800 */
[----:B------:R-:W0:Y:S01]  /*0030*/  S2R R3, SR_TID.X ;  /* 0x0000000000037919 */ /* 0x000e220000002100 */
[----:B------:R-:W1:Y:S01]  /*0040*/  LDCU.64 UR6, c[0x0][0x398] ;  /* 0x00007300ff0677ac */ /* 0x000e620008000a00 */
[----:B0-----:R-:W-:-:S05]  /*0050*/  IMAD R0, R0, UR4, R3 ;  /* 0x0000000400007c24 */ /* 0x001fca000f8e0203 */
[----:B-1----:R-:W-:-:S04]  /*0060*/  ISETP.GE.U32.AND P0, PT, R0, UR6, PT ;  /* 0x0000000600007c0c */ /* 0x002fc8000bf06070 */
[----:B------:R-:W-:-:S13]  /*0070*/  ISETP.GE.U32.AND.EX P0, PT, RZ, UR7, PT, P0 ;  /* 0x00000007ff007c0c */ /* 0x000fda000bf06100 */
[----:B------:R-:W-:Y:S05]  /*0080*/  @P0 EXIT ;  /* 0x000000000000094d */ /* 0x000fea0003800000 */
[----:B------:R-:W0:Y:S01]  /*0090*/  LDCU.128 UR8, c[0x0][0x380] ;  /* 0x00007000ff0877ac */ /* 0x000e220008000c00 */
[----:B------:R-:W-:Y:S01]  /*00a0*/  IMAD.SHL.U32 R8, R0, 0x8, RZ ;  /* 0x0000000800087824 */ /* 0x000fe200078e00ff */
[----:B------:R-:W-:Y:S01]  /*00b0*/  SHF.R.U32.HI R0, RZ, 0x1d, R0 ;  /* 0x0000001dff007819 */ /* 0x000fe20000011600 */
[----:B------:R-:W1:Y:S01]  /*00c0*/  LDCU.64 UR4, c[0x0][0x358] ;  /* 0x00006b00ff0477ac */ /* 0x000e620008000a00 */
[----:B------:R-:W2:Y:S02]  /*00d0*/  LDCU.64 UR6, c[0x0][0x390] ;  /* 0x00007200ff0677ac */ /* 0x000ea40008000a00 */
[C---:B0-----:R-:W-:Y:S02]  /*00e0*/  IADD3 R4, P1, PT, R8.reuse, UR10, RZ ;  /* 0x0000000a08047c10 */ /* 0x041fe4000ff3e0ff */
[----:B------:R-:W-:Y:S02]  /*00f0*/  IADD3 R6, P0, PT, R8, UR8, RZ ;  /* 0x0000000808067c10 */ /* 0x000fe4000ff1e0ff */
[----:B------:R-:W-:-:S02]  /*0100*/  IADD3.X R5, PT, PT, R0, UR11, RZ, P1, !PT ;  /* 0x0000000b00057c10 */ /* 0x000fc40008ffe4ff */
[----:B------:R-:W-:-:S04]  /*0110*/  IADD3.X R7, PT, PT, R0, UR9, RZ, P0, !PT ;  /* 0x0000000900077c10 */ /* 0x000fc800087fe4ff */
[----:B-1----:R-:W3:Y:S04]  /*0120*/  LDG.E.64 R4, desc[UR4][R4.64] ;  /* 0x0000000404047981 */ /* 0x002ee8000c1e1b00 */
[----:B------:R-:W3:Y:S01]  /*0130*/  LDG.E.64 R2, desc[UR4][R6.64] ;  /* 0x0000000406027981 */ /* 0x000ee2000c1e1b00 */
[----:B--2---:R-:W-:-:S04]  /*0140*/  IADD3 R8, P0, PT, R8, UR6, RZ ;  /* 0x0000000608087c10 */ /* 0x004fc8000ff1e0ff */
[----:B------:R-:W-:Y:S01]  /*0150*/  IADD3.X R9, PT, PT, R0, UR7, RZ, P0, !PT ;  /* 0x0000000700097c10 */ /* 0x000fe200087fe4ff */
[----:B---3--:R-:W-:-:S07]  /*0160*/  DADD R2, R2, R4 ;  /* 0x0000000002027229 */ /* 0x008fce0000000004 */
[----:B------:R-:W-:Y:S01]  /*0170*/  STG.E.64 desc[UR4][R8.64], R2 ;  /* 0x0000000208007986 */ /* 0x000fe2000c101b04 */
[----:B------:R-:W-:Y:S05]  /*0180*/  EXIT ;  /* 0x000000000000794d */ /* 0x000fea0003800000 */
.L_x_0:
[----:B------:R-:W-:-:S00]  /*0190*/  BRA `(.L_x_0) ;  /* 0xfffffffc00fc7947 */ /* 0x000fc0000383ffff */
[----:B------:R-:W-:-:S00]  /*01a0*/  NOP ;  /* 0x0000000000007918 */ /* 0x000fc00000000000 */
        /* <DEDUP_REMOVED lines=13> */
.L_x_1:


//--------------------- .nv.shared.reserved.0     --------------------------
	.section	.nv.shared.reserved.0,"aw",@nobits
	.weak		__nv_reservedSMEM_offset_0_alias
	.size		__nv_reservedSMEM_offset_0_alias, 0, 64
	.other		__nv_reservedSMEM_offset_0_alias,@"STO_CUDA_RESERVED_SHARED STV_DEFAULT"
__nv_reservedSMEM_offset_0_alias:
	.zero		0
	.zero		64


//--------------------- .nv.constant0._Z10vector_addPdS_S_m --------------------------
	.section	.nv.constant0._Z10vector_addPdS_S_m,"a",@progbits
	.sectionflags	@""
	.align	4
.nv.constant0._Z10vector_addPdS_S_m:
	.zero		928


//--------------------- SYMBOLS --------------------------

	.type		.nv.reservedSmem.offset0,@object
	.size		.nv.reservedSmem.offset0,0x4
